	.headerflags	@"EF_CUDA_TEXMODE_UNIFIED EF_CUDA_64BIT_ADDRESS EF_CUDA_ACCELERATORS EF_CUDA_SM90 EF_CUDA_VIRTUAL_SM(EF_CUDA_SM90)"
	.elftype	@"ET_EXEC"


//--------------------- .nv.info                  --------------------------
	.section	.nv.info,"",@"SHT_CUDA_INFO"
	.align	4


	//----- nvinfo : EIATTR_REGCOUNT
	.align		4
        /*0000*/ 	.byte	0x04, 0x2f
        /*0002*/ 	.short	(.L_3 - .L_2)
	.align		4
.L_2:
        /*0004*/ 	.word	index@(triton_poi_fused__native_batch_norm_legit_no_training_1)
        /*0008*/ 	.word	0x0000001e


	//----- nvinfo : EIATTR_MIN_STACK_SIZE
	.align		4
.L_3:
        /*000c*/ 	.byte	0x04, 0x12
        /*000e*/ 	.short	(.L_5 - .L_4)
	.align		4
.L_4:
        /*0010*/ 	.word	index@(triton_poi_fused__native_batch_norm_legit_no_training_1)
        /*0014*/ 	.word	0x00000000


	//----- nvinfo : EIATTR_FRAME_SIZE
	.align		4
.L_5:
        /*0018*/ 	.byte	0x04, 0x11
        /*001a*/ 	.short	(.L_7 - .L_6)
	.align		4
.L_6:
        /*001c*/ 	.word	index@(triton_poi_fused__native_batch_norm_legit_no_training_1)
        /*0020*/ 	.word	0x00000000


	//----- nvinfo : EIATTR_MIN_STACK_SIZE
	.align		4
.L_7:
        /*0024*/ 	.byte	0x04, 0x12
        /*0026*/ 	.short	(.L_9 - .L_8)
	.align		4
.L_8:
        /*0028*/ 	.word	index@(triton_poi_fused__native_batch_norm_legit_no_training_1)
        /*002c*/ 	.word	0x00000000
.L_9:


//--------------------- .nv.info.triton_poi_fused__native_batch_norm_legit_no_training_1 --------------------------
	.section	.nv.info.triton_poi_fused__native_batch_norm_legit_no_training_1,"",@"SHT_CUDA_INFO"
	.sectionflags	@""
	.align	4


	//----- nvinfo : EIATTR_CUDA_API_VERSION
	.align		4
        /*0000*/ 	.byte	0x04, 0x37
        /*0002*/ 	.short	(.L_11 - .L_10)
.L_10:
        /*0004*/ 	.word	0x0000007c


	//----- nvinfo : EIATTR_KPARAM_INFO
	.align		4
.L_11:
        /*0008*/ 	.byte	0x04, 0x17
        /*000a*/ 	.short	(.L_13 - .L_12)
.L_12:
        /*000c*/ 	.word	0x00000000
        /*0010*/ 	.short	0x0006
        /*0012*/ 	.short	0x0030
        /*0014*/ 	.byte	0x00, 0xf0, 0x11, 0x00


	//----- nvinfo : EIATTR_KPARAM_INFO
	.align		4
.L_13:
        /*0018*/ 	.byte	0x04, 0x17
        /*001a*/ 	.short	(.L_15 - .L_14)
.L_14:
        /*001c*/ 	.word	0x00000000
        /*0020*/ 	.short	0x0005
        /*0022*/ 	.short	0x0028
        /*0024*/ 	.byte	0x00, 0xf4, 0x21, 0x00


	//----- nvinfo : EIATTR_KPARAM_INFO
	.align		4
.L_15:
        /*0028*/ 	.byte	0x04, 0x17
        /*002a*/ 	.short	(.L_17 - .L_16)
.L_16:
        /*002c*/ 	.word	0x00000000
        /*0030*/ 	.short	0x0004
        /*0032*/ 	.short	0x0020
        /*0034*/ 	.byte	0x00, 0xf4, 0x21, 0x00


	//----- nvinfo : EIATTR_KPARAM_INFO
	.align		4
.L_17:
        /*0038*/ 	.byte	0x04, 0x17
        /*003a*/ 	.short	(.L_19 - .L_18)
.L_18:
        /*003c*/ 	.word	0x00000000
        /*0040*/ 	.short	0x0003
        /*0042*/ 	.short	0x0018
        /*0044*/ 	.byte	0x00, 0xf4, 0x21, 0x00


	//----- nvinfo : EIATTR_KPARAM_INFO
	.align		4
.L_19:
        /*0048*/ 	.byte	0x04, 0x17
        /*004a*/ 	.short	(.L_21 - .L_20)
.L_20:
        /*004c*/ 	.word	0x00000000
        /*0050*/ 	.short	0x0002
        /*0052*/ 	.short	0x0010
        /*0054*/ 	.byte	0x00, 0xf4, 0x21, 0x00


	//----- nvinfo : EIATTR_KPARAM_INFO
	.align		4
.L_21:
        /*0058*/ 	.byte	0x04, 0x17
        /*005a*/ 	.short	(.L_23 - .L_22)
.L_22:
        /*005c*/ 	.word	0x00000000
        /*0060*/ 	.short	0x0001
        /*0062*/ 	.short	0x0008
        /*0064*/ 	.byte	0x00, 0xf4, 0x21, 0x00


	//----- nvinfo : EIATTR_KPARAM_INFO
	.align		4
.L_23:
        /*0068*/ 	.byte	0x04, 0x17
        /*006a*/ 	.short	(.L_25 - .L_24)
.L_24:
        /*006c*/ 	.word	0x00000000
        /*0070*/ 	.short	0x0000
        /*0072*/ 	.short	0x0000
        /*0074*/ 	.byte	0x00, 0xf4, 0x21, 0x00


	//----- nvinfo : EIATTR_SPARSE_MMA_MASK
	.align		4
.L_25:
        /*0078*/ 	.byte	0x03, 0x50
        /*007a*/ 	.short	0x0000


	//----- nvinfo : EIATTR_MAXREG_COUNT
	.align		4
        /*007c*/ 	.byte	0x03, 0x1b
        /*007e*/ 	.short	0x00ff


	//----- nvinfo : EIATTR_EXIT_INSTR_OFFSETS
	.align		4
        /*0080*/ 	.byte	0x04, 0x1c
        /*0082*/ 	.short	(.L_27 - .L_26)


	//   ....[0]....
.L_26:
        /*0084*/ 	.word	0x00000500


	//   ....[1]....
        /*0088*/ 	.word	0x00000520


	//----- nvinfo : EIATTR_REQNTID
	.align		4
.L_27:
        /*008c*/ 	.byte	0x04, 0x10
        /*008e*/ 	.short	(.L_29 - .L_28)
.L_28:
        /*0090*/ 	.word	0x00000080
        /*0094*/ 	.word	0x00000001
        /*0098*/ 	.word	0x00000001


	//----- nvinfo : EIATTR_CBANK_PARAM_SIZE
	.align		4
.L_29:
        /*009c*/ 	.byte	0x03, 0x19
        /*009e*/ 	.short	0x0034


	//----- nvinfo : EIATTR_PARAM_CBANK
	.align		4
        /*00a0*/ 	.byte	0x04, 0x0a
        /*00a2*/ 	.short	(.L_31 - .L_30)
	.align		4
.L_30:
        /*00a4*/ 	.word	index@(.nv.constant0.triton_poi_fused__native_batch_norm_legit_no_training_1)
        /*00a8*/ 	.short	0x0210
        /*00aa*/ 	.short	0x0034


	//----- nvinfo : EIATTR_SW_WAR
	.align		4
.L_31:
        /*00ac*/ 	.byte	0x04, 0x36
        /*00ae*/ 	.short	(.L_33 - .L_32)
.L_32:
        /*00b0*/ 	.word	0x00000008
.L_33:


//--------------------- .nv.callgraph             --------------------------
	.section	.nv.callgraph,"",@"SHT_CUDA_CALLGRAPH"
	.align	4
	.sectionentsize	8
	.align		4
        /*0000*/ 	.word	0x00000000
	.align		4
        /*0004*/ 	.word	0xffffffff
	.align		4
        /*0008*/ 	.word	0x00000000
	.align		4
        /*000c*/ 	.word	0xfffffffe
	.align		4
        /*0010*/ 	.word	0x00000000
	.align		4
        /*0014*/ 	.word	0xfffffffd
	.align		4
        /*0018*/ 	.word	0x00000000
	.align		4
        /*001c*/ 	.word	0xfffffffc


//--------------------- .nv.constant4             --------------------------
	.section	.nv.constant4,"a",@progbits
	.align	8
	.align		8
.nv.constant4:
        /*0000*/ 	.dword	_$_str
	.align		8
        /*0008*/ 	.dword	_$_str_$_2


//--------------------- .text.triton_poi_fused__native_batch_norm_legit_no_training_1 --------------------------
	.section	.text.triton_poi_fused__native_batch_norm_legit_no_training_1,"ax",@progbits
	.align	128
        .global         triton_poi_fused__native_batch_norm_legit_no_training_1
        .type           triton_poi_fused__native_batch_norm_legit_no_training_1,@function
        .size           triton_poi_fused__native_batch_norm_legit_no_training_1,(.L_x_1 - triton_poi_fused__native_batch_norm_legit_no_training_1)
        .other          triton_poi_fused__native_batch_norm_legit_no_training_1,@"STO_CUDA_ENTRY STV_DEFAULT"
triton_poi_fused__native_batch_norm_legit_no_training_1:
.text.triton_poi_fused__native_batch_norm_legit_no_training_1:
[----:B------:R-:W0:Y:S01]  /*0000*/  LDC R1, c[0x0][0x28] ;  /* 0x00000a00ff017b82 */ /* 0x000e220000000800 */
[----:B------:R-:W1:Y:S01]  /*0010*/  S2R R0, SR_TID.X ;  /* 0x0000000000007919 */ /* 0x000e620000002100 */
[----:B------:R-:W-:Y:S01]  /*0020*/  HFMA2.MMA R14, -RZ, RZ, 0, 0 ;  /* 0x00000000ff0e7435 */ /* 0x000fe200000001ff */
[----:B------:R-:W-:Y:S01]  /*0030*/  CS2R R12, SRZ ;  /* 0x00000000000c7805 */ /* 0x000fe2000001ff00 */
[----:B------:R-:W-:Y:S01]  /*0040*/  ULDC.64 UR4, c[0x0][0x208] ;  /* 0x0000820000047ab9 */ /* 0x000fe20000000a00 */
[----:B------:R-:W2:Y:S03]  /*0050*/  S2R R3, SR_CTAID.X ;  /* 0x0000000000037919 */ /* 0x000ea60000002500 */
[----:B------:R-:W3:Y:S08]  /*0060*/  LDC.64 R24, c[0x0][0x218] ;  /* 0x00008600ff187b82 */ /* 0x000ef00000000a00 */
[----:B------:R-:W4:Y:S08]  /*0070*/  LDC.64 R22, c[0x0][0x210] ;  /* 0x00008400ff167b82 */ /* 0x000f300000000a00 */
[----:B------:R-:W5:Y:S08]  /*0080*/  LDC.64 R8, c[0x0][0x228] ;  /* 0x00008a00ff087b82 */ /* 0x000f700000000a00 */
[----:B------:R-:W3:Y:S01]  /*0090*/  LDC.64 R10, c[0x0][0x230] ;  /* 0x00008c00ff0a7b82 */ /* 0x000ee20000000a00 */
[----:B-1----:R-:W-:-:S04]  /*00a0*/  SHF.L.U32 R0, R0, 0x1, RZ ;  /* 0x0000000100007819 */ /* 0x002fc800000006ff */
[----:B------:R-:W-:-:S04]  /*00b0*/  LOP3.LUT R0, R0, 0xfe, RZ, 0xc0, !PT ;  /* 0x000000fe00007812 */ /* 0x000fc800078ec0ff */
[----:B--2---:R-:W-:Y:S02]  /*00c0*/  LEA R0, R3, R0, 0x8 ;  /* 0x0000000003007211 */ /* 0x004fe400078e40ff */
[----:B------:R-:W1:Y:S02]  /*00d0*/  LDC.64 R2, c[0x0][0x220] ;  /* 0x00008800ff027b82 */ /* 0x000e640000000a00 */
[----:B------:R-:W-:Y:S01]  /*00e0*/  IADD3 R4, R0, 0x1, RZ ;  /* 0x0000000100047810 */ /* 0x000fe20007ffe0ff */
[C---:B------:R-:W-:Y:S01]  /*00f0*/  IMAD.HI R5, R0.reuse, 0x1948b0fd, RZ ;  /* 0x1948b0fd00057827 */ /* 0x040fe200078e02ff */
[----:B------:R-:W-:-:S03]  /*0100*/  ISETP.GE.AND P4, PT, R0, 0x510, PT ;  /* 0x000005100000780c */ /* 0x000fc60003f86270 */
[----:B------:R-:W-:Y:S01]  /*0110*/  IMAD.HI R4, R4, 0x1948b0fd, RZ ;  /* 0x1948b0fd04047827 */ /* 0x000fe200078e02ff */
[----:B------:R-:W-:-:S04]  /*0120*/  SHF.R.U32.HI R6, RZ, 0x1f, R5 ;  /* 0x0000001fff067819 */ /* 0x000fc80000011605 */
[----:B------:R-:W-:Y:S02]  /*0130*/  LEA.HI.SX32 R6, R5, R6, 0x1d ;  /* 0x0000000605067211 */ /* 0x000fe400078feaff */
[----:B------:R-:W-:Y:S02]  /*0140*/  SHF.R.U32.HI R5, RZ, 0x1f, R4 ;  /* 0x0000001fff057819 */ /* 0x000fe40000011604 */
[----:B------:R-:W-:Y:S02]  /*0150*/  LEA.HI R7, R6, R6, RZ, 0x2 ;  /* 0x0000000606077211 */ /* 0x000fe400078f10ff */
[----:B------:R-:W-:Y:S02]  /*0160*/  LEA.HI.SX32 R15, R4, R5, 0x1d ;  /* 0x00000005040f7211 */ /* 0x000fe400078feaff */
[----:B------:R-:W-:Y:S02]  /*0170*/  LOP3.LUT R7, R7, 0xfffffffc, RZ, 0xc0, !PT ;  /* 0xfffffffc07077812 */ /* 0x000fe400078ec0ff */
[----:B------:R-:W-:-:S02]  /*0180*/  LEA.HI R4, R15, R15, RZ, 0x2 ;  /* 0x0000000f0f047211 */ /* 0x000fc400078f10ff */
[----:B------:R-:W-:Y:S02]  /*0190*/  IADD3 R7, R6, -R7, RZ ;  /* 0x8000000706077210 */ /* 0x000fe40007ffe0ff */
[----:B------:R-:W-:-:S03]  /*01a0*/  LOP3.LUT R6, R4, 0xfffffffc, RZ, 0xc0, !PT ;  /* 0xfffffffc04067812 */ /* 0x000fc600078ec0ff */
[----:B-1----:R-:W-:Y:S01]  /*01b0*/  IMAD.WIDE R4, R7, 0x4, R2 ;  /* 0x0000000407047825 */ /* 0x002fe200078e0202 */
[----:B------:R-:W-:-:S04]  /*01c0*/  IADD3 R15, R15, -R6, RZ ;  /* 0x800000060f0f7210 */ /* 0x000fc80007ffe0ff */
[----:B------:R5:W2:Y:S01]  /*01d0*/  @!P4 LDG.E.EL R14, desc[UR4][R4.64] ;  /* 0x00000004040ec981 */ /* 0x000aa2000c2e1900 */
[----:B------:R-:W-:-:S05]  /*01e0*/  IMAD.WIDE R20, R15, 0x4, R2 ;  /* 0x000000040f147825 */ /* 0x000fca00078e0202 */
[----:B------:R1:W2:Y:S01]  /*01f0*/  @!P4 LDG.E.EL R12, desc[UR4][R20.64] ;  /* 0x00000004140cc981 */ /* 0x0002a2000c2e1900 */
[----:B------:R-:W-:Y:S02]  /*0200*/  MOV R16, RZ ;  /* 0x000000ff00107202 */ /* 0x000fe40000000f00 */
[----:B------:R-:W-:Y:S01]  /*0210*/  CS2R R2, SRZ ;  /* 0x0000000000027805 */ /* 0x000fe2000001ff00 */
[----:B---3--:R-:W-:-:S04]  /*0220*/  IMAD.WIDE R18, R7, 0x4, R24 ;  /* 0x0000000407127825 */ /* 0x008fc800078e0218 */
[----:B------:R-:W-:Y:S01]  /*0230*/  IMAD.WIDE R24, R15, 0x4, R24 ;  /* 0x000000040f187825 */ /* 0x000fe200078e0218 */
[----:B------:R-:W3:Y:S03]  /*0240*/  @!P4 LDG.E.EL R13, desc[UR4][R18.64] ;  /* 0x00000004120dc981 */ /* 0x000ee6000c2e1900 */
[----:B----4-:R-:W-:Y:S01]  /*0250*/  IMAD.WIDE R22, R0, 0x4, R22 ;  /* 0x0000000400167825 */ /* 0x010fe200078e0216 */
[----:B------:R-:W4:Y:S03]  /*0260*/  @!P4 LDG.E.EL R16, desc[UR4][R24.64] ;  /* 0x000000041810c981 */ /* 0x000f26000c2e1900 */
[--C-:B-----5:R-:W-:Y:S01]  /*0270*/  IMAD.WIDE R4, R7, 0x4, R8.reuse ;  /* 0x0000000407047825 */ /* 0x120fe200078e0208 */
[----:B------:R-:W3:Y:S03]  /*0280*/  @!P4 LDG.E.64 R2, desc[UR4][R22.64] ;  /* 0x000000041602c981 */ /* 0x000ee6000c1e1b00 */
[----:B------:R-:W-:-:S04]  /*0290*/  IMAD.WIDE R8, R15, 0x4, R8 ;  /* 0x000000040f087825 */ /* 0x000fc800078e0208 */
[--C-:B0-----:R-:W-:Y:S01]  /*02a0*/  IMAD.WIDE R26, R15, 0x4, R10.reuse ;  /* 0x000000040f1a7825 */ /* 0x101fe200078e020a */
[----:B------:R-:W-:Y:S01]  /*02b0*/  HFMA2.MMA R15, -RZ, RZ, 0, 0 ;  /* 0x00000000ff0f7435 */ /* 0x000fe200000001ff */
[----:B-1----:R-:W-:Y:S02]  /*02c0*/  MOV R20, RZ ;  /* 0x000000ff00147202 */ /* 0x002fe40000000f00 */
[----:B------:R-:W-:Y:S01]  /*02d0*/  IMAD.WIDE R6, R7, 0x4, R10 ;  /* 0x0000000407067825 */ /* 0x000fe200078e020a */
[----:B------:R-:W-:-:S03]  /*02e0*/  CS2R R10, SRZ ;  /* 0x00000000000a7805 */ /* 0x000fc6000001ff00 */
[----:B------:R-:W5:Y:S04]  /*02f0*/  @!P4 LDG.E.EL R20, desc[UR4][R8.64] ;  /* 0x000000040814c981 */ /* 0x000f68000c2e1900 */
[----:B------:R0:W3:Y:S04]  /*0300*/  @!P4 LDG.E.EL R15, desc[UR4][R4.64] ;  /* 0x00000004040fc981 */ /* 0x0000e8000c2e1900 */
[----:B------:R1:W3:Y:S04]  /*0310*/  @!P4 LDG.E.EL R10, desc[UR4][R6.64] ;  /* 0x00000004060ac981 */ /* 0x0002e8000c2e1900 */
[----:B------:R-:W5:Y:S01]  /*0320*/  @!P4 LDG.E.EL R11, desc[UR4][R26.64] ;  /* 0x000000041a0bc981 */ /* 0x000f62000c2e1900 */
[----:B0-----:R-:W0:Y:S01]  /*0330*/  LDC.64 R4, c[0x0][0x238] ;  /* 0x00008e00ff047b82 */ /* 0x001e220000000a00 */
[----:B-1----:R-:W-:Y:S01]  /*0340*/  HFMA2.MMA R7, -RZ, RZ, 1.625, 0 ;  /* 0x3e800000ff077435 */ /* 0x002fe200000001ff */
[----:B0-----:R-:W-:-:S04]  /*0350*/  IMAD.WIDE R4, R0, 0x4, R4 ;  /* 0x0000000400047825 */ /* 0x001fc800078e0204 */
[----:B--2---:R-:W-:Y:S01]  /*0360*/  FADD R14, R14, 9.9999997473787516356e-06 ;  /* 0x3727c5ac0e0e7421 */ /* 0x004fe20000000000 */
[----:B------:R-:W-:-:S03]  /*0370*/  FADD R12, R12, 9.9999997473787516356e-06 ;  /* 0x3727c5ac0c0c7421 */ /* 0x000fc60000000000 */
[----:B------:R-:W0:Y:S08]  /*0380*/  MUFU.SQRT R17, R14 ;  /* 0x0000000e00117308 */ /* 0x000e300000002000 */
[----:B------:R-:W1:Y:S01]  /*0390*/  MUFU.SQRT R18, R12 ;  /* 0x0000000c00127308 */ /* 0x000e620000002000 */
[C---:B0-----:R-:W-:Y:S02]  /*03a0*/  FSETP.GT.AND P0, PT, R17.reuse, 8.50705917302346158658e+37, PT ;  /* 0x7e8000001100780b */ /* 0x041fe40003f04000 */
[----:B------:R-:W-:-:S02]  /*03b0*/  FSETP.GEU.AND P2, PT, R17, 1.175494350822287508e-38, PT ;  /* 0x008000001100780b */ /* 0x000fc40003f4e000 */
[C---:B-1----:R-:W-:Y:S02]  /*03c0*/  FSETP.GT.AND P1, PT, R18.reuse, 8.50705917302346158658e+37, PT ;  /* 0x7e8000001200780b */ /* 0x042fe40003f24000 */
[----:B------:R-:W-:-:S07]  /*03d0*/  FSETP.GEU.AND P3, PT, R18, 1.175494350822287508e-38, PT ;  /* 0x008000001200780b */ /* 0x000fce0003f6e000 */
[----:B------:R-:W-:-:S04]  /*03e0*/  @P0 FMUL R17, R17, 0.25 ;  /* 0x3e80000011110820 */ /* 0x000fc80000400000 */
[----:B------:R-:W-:Y:S01]  /*03f0*/  @!P2 FMUL R17, R17, 16777216 ;  /* 0x4b8000001111a820 */ /* 0x000fe20000400000 */
[----:B------:R-:W-:-:S04]  /*0400*/  @P1 FMUL R18, R18, 0.25 ;  /* 0x3e80000012121820 */ /* 0x000fc80000400000 */
[----:B------:R-:W-:Y:S01]  /*0410*/  @!P3 FMUL R18, R18, 16777216 ;  /* 0x4b8000001212b820 */ /* 0x000fe20000400000 */
[----:B------:R-:W0:Y:S01]  /*0420*/  MUFU.RCP R17, R17 ;  /* 0x0000001100117308 */ /* 0x000e220000001000 */
[----:B------:R-:W-:-:S07]  /*0430*/  FSEL R6, R7, 1, P0 ;  /* 0x3f80000007067808 */ /* 0x000fce0000000000 */
[----:B------:R-:W1:Y:S01]  /*0440*/  MUFU.RCP R18, R18 ;  /* 0x0000001200127308 */ /* 0x000e620000001000 */
[----:B------:R-:W-:Y:S01]  /*0450*/  FSEL R7, R7, 1, P1 ;  /* 0x3f80000007077808 */ /* 0x000fe20000800000 */
[----:B------:R-:W-:-:S04]  /*0460*/  @!P2 FMUL R6, R6, 16777216 ;  /* 0x4b8000000606a820 */ /* 0x000fc80000400000 */
[----:B------:R-:W-:Y:S01]  /*0470*/  @!P3 FMUL R7, R7, 16777216 ;  /* 0x4b8000000707b820 */ /* 0x000fe20000400000 */
[----:B0-----:R-:W-:Y:S01]  /*0480*/  FMUL R17, R17, R6 ;  /* 0x0000000611117220 */ /* 0x001fe20000400000 */
[----:B---3--:R-:W-:Y:S01]  /*0490*/  FADD R2, -R13, R2 ;  /* 0x000000020d027221 */ /* 0x008fe20000000100 */
[----:B----4-:R-:W-:Y:S01]  /*04a0*/  FADD R3, -R16, R3 ;  /* 0x0000000310037221 */ /* 0x010fe20000000100 */
[----:B-1----:R-:W-:Y:S02]  /*04b0*/  FMUL R6, R18, R7 ;  /* 0x0000000712067220 */ /* 0x002fe40000400000 */
[----:B------:R-:W-:Y:S02]  /*04c0*/  FMUL R17, R2, R17 ;  /* 0x0000001102117220 */ /* 0x000fe40000400000 */
[----:B------:R-:W-:Y:S02]  /*04d0*/  FMUL R6, R3, R6 ;  /* 0x0000000603067220 */ /* 0x000fe40000400000 */
[----:B------:R-:W-:-:S02]  /*04e0*/  FFMA R10, R17, R15, R10 ;  /* 0x0000000f110a7223 */ /* 0x000fc4000000000a */
[----:B-----5:R-:W-:Y:S01]  /*04f0*/  FFMA R11, R6, R20, R11 ;  /* 0x00000014060b7223 */ /* 0x020fe2000000000b */
[----:B------:R-:W-:Y:S06]  /*0500*/  @P4 EXIT ;  /* 0x000000000000494d */ /* 0x000fec0003800000 */
[----:B------:R-:W-:Y:S01]  /*0510*/  STG.E.64 desc[UR4][R4.64], R10 ;  /* 0x0000000a04007986 */ /* 0x000fe2000c101b04 */
[----:B------:R-:W-:Y:S05]  /*0520*/  EXIT ;  /* 0x000000000000794d */ /* 0x000fea0003800000 */
.L_x_0:
[----:B------:R-:W-:-:S00]  /*0530*/  BRA `(.L_x_0) ;  /* 0xfffffffc00fc7947 */ /* 0x000fc0000383ffff */
[----:B------:R-:W-:-:S00]  /*0540*/  NOP ;  /* 0x0000000000007918 */ /* 0x000fc00000000000 */
        /* <DEDUP_REMOVED lines=11> */
.L_x_1:


//--------------------- .nv.global.init           --------------------------
	.section	.nv.global.init,"aw",@progbits
.nv.global.init:
	.type		_$_str,@object
	.size		_$_str,(_$_str_$_2 - _$_str)
_$_str:
        /*0000*/ 	.byte	0x5f, 0x5f, 0x43, 0x55, 0x44, 0x41, 0x5f, 0x46, 0x54, 0x5a, 0x00
	.type		_$_str_$_2,@object
	.size		_$_str_$_2,(.L_1 - _$_str_$_2)
_$_str_$_2:
        /*000b*/ 	.byte	0x5f, 0x5f, 0x43, 0x55, 0x44, 0x41, 0x5f, 0x50, 0x52, 0x45, 0x43, 0x5f, 0x53, 0x51, 0x52, 0x54
        /*001b*/ 	.byte	0x00
.L_1:


//--------------------- .nv.constant0.triton_poi_fused__native_batch_norm_legit_no_training_1 --------------------------
	.section	.nv.constant0.triton_poi_fused__native_batch_norm_legit_no_training_1,"a",@progbits
	.sectionflags	@""
	.align	4
.nv.constant0.triton_poi_fused__native_batch_norm_legit_no_training_1:
	.zero		580
